//
// Generated by NVIDIA NVVM Compiler
//
// Compiler Build ID: CL-36424714
// Cuda compilation tools, release 13.0, V13.0.88
// Based on NVVM 20.0.0
//

.version 9.0
.target sm_100
.address_size 64

	// .globl	_Z8identityPKiPil

.visible .entry _Z8identityPKiPil(
	.param .u64 .ptr .align 1 _Z8identityPKiPil_param_0,
	.param .u64 .ptr .align 1 _Z8identityPKiPil_param_1,
	.param .u64 _Z8identityPKiPil_param_2
)
{
	.reg .pred 	%p<2>;
	.reg .b32 	%r<5>;
	.reg .b64 	%rd<12>;

	ld.param.u64 	%rd2, [_Z8identityPKiPil_param_0];
	ld.param.u64 	%rd3, [_Z8identityPKiPil_param_1];
	ld.param.u64 	%rd4, [_Z8identityPKiPil_param_2];
	mov.u32 	%r1, %tid.x;
	cvt.u64.u32 	%rd5, %r1;
	mov.u32 	%r2, %ctaid.x;
	mov.u32 	%r3, %ntid.x;
	mul.wide.u32 	%rd6, %r2, %r3;
	add.s64 	%rd1, %rd6, %rd5;
	setp.ge.s64 	%p1, %rd1, %rd4;
	@%p1 bra 	$L__BB0_2;
	cvta.to.global.u64 	%rd7, %rd2;
	cvta.to.global.u64 	%rd8, %rd3;
	shl.b64 	%rd9, %rd1, 2;
	add.s64 	%rd10, %rd7, %rd9;
	ld.global.u32 	%r4, [%rd10];
	add.s64 	%rd11, %rd8, %rd9;
	st.global.u32 	[%rd11], %r4;
$L__BB0_2:
	ret;

}
	// .globl	_Z12vectorLengthPKdS0_Pdl
.visible .entry _Z12vectorLengthPKdS0_Pdl(
	.param .u64 .ptr .align 1 _Z12vectorLengthPKdS0_Pdl_param_0,
	.param .u64 .ptr .align 1 _Z12vectorLengthPKdS0_Pdl_param_1,
	.param .u64 .ptr .align 1 _Z12vectorLengthPKdS0_Pdl_param_2,
	.param .u64 _Z12vectorLengthPKdS0_Pdl_param_3
)
{
	.reg .pred 	%p<2>;
	.reg .b32 	%r<4>;
	.reg .b64 	%rd<15>;
	.reg .b64 	%fd<6>;

	ld.param.u64 	%rd2, [_Z12vectorLengthPKdS0_Pdl_param_0];
	ld.param.u64 	%rd3, [_Z12vectorLengthPKdS0_Pdl_param_1];
	ld.param.u64 	%rd4, [_Z12vectorLengthPKdS0_Pdl_param_2];
	ld.param.u64 	%rd5, [_Z12vectorLengthPKdS0_Pdl_param_3];
	mov.u32 	%r1, %tid.x;
	cvt.u64.u32 	%rd6, %r1;
	mov.u32 	%r2, %ctaid.x;
	mov.u32 	%r3, %ntid.x;
	mul.wide.u32 	%rd7, %r2, %r3;
	add.s64 	%rd1, %rd7, %rd6;
	setp.ge.s64 	%p1, %rd1, %rd5;
	@%p1 bra 	$L__BB1_2;
	cvta.to.global.u64 	%rd8, %rd2;
	cvta.to.global.u64 	%rd9, %rd3;
	cvta.to.global.u64 	%rd10, %rd4;
	shl.b64 	%rd11, %rd1, 3;
	add.s64 	%rd12, %rd8, %rd11;
	ld.global.f64 	%fd1, [%rd12];
	add.s64 	%rd13, %rd9, %rd11;
	ld.global.f64 	%fd2, [%rd13];
	mul.f64 	%fd3, %fd2, %fd2;
	fma.rn.f64 	%fd4, %fd1, %fd1, %fd3;
	sqrt.rn.f64 	%fd5, %fd4;
	add.s64 	%rd14, %rd10, %rd11;
	st.global.f64 	[%rd14], %fd5;
$L__BB1_2:
	ret;

}
	// .globl	_Z9plusMinusPKdPKfPdPfl
.visible .entry _Z9plusMinusPKdPKfPdPfl(
	.param .u64 .ptr .align 1 _Z9plusMinusPKdPKfPdPfl_param_0,
	.param .u64 .ptr .align 1 _Z9plusMinusPKdPKfPdPfl_param_1,
	.param .u64 .ptr .align 1 _Z9plusMinusPKdPKfPdPfl_param_2,
	.param .u64 .ptr .align 1 _Z9plusMinusPKdPKfPdPfl_param_3,
	.param .u64 _Z9plusMinusPKdPKfPdPfl_param_4
)
{
	.reg .pred 	%p<2>;
	.reg .b32 	%r<4>;
	.reg .b32 	%f<4>;
	.reg .b64 	%rd<19>;
	.reg .b64 	%fd<7>;

	ld.param.u64 	%rd2, [_Z9plusMinusPKdPKfPdPfl_param_0];
	ld.param.u64 	%rd3, [_Z9plusMinusPKdPKfPdPfl_param_1];
	ld.param.u64 	%rd4, [_Z9plusMinusPKdPKfPdPfl_param_2];
	ld.param.u64 	%rd5, [_Z9plusMinusPKdPKfPdPfl_param_3];
	ld.param.u64 	%rd6, [_Z9plusMinusPKdPKfPdPfl_param_4];
	mov.u32 	%r1, %tid.x;
	cvt.u64.u32 	%rd7, %r1;
	mov.u32 	%r2, %ctaid.x;
	mov.u32 	%r3, %ntid.x;
	mul.wide.u32 	%rd8, %r2, %r3;
	add.s64 	%rd1, %rd8, %rd7;
	setp.ge.s64 	%p1, %rd1, %rd6;
	@%p1 bra 	$L__BB2_2;
	cvta.to.global.u64 	%rd9, %rd2;
	cvta.to.global.u64 	%rd10, %rd3;
	cvta.to.global.u64 	%rd11, %rd4;
	cvta.to.global.u64 	%rd12, %rd5;
	shl.b64 	%rd13, %rd1, 3;
	add.s64 	%rd14, %rd9, %rd13;
	ld.global.f64 	%fd1, [%rd14];
	shl.b64 	%rd15, %rd1, 2;
	add.s64 	%rd16, %rd10, %rd15;
	ld.global.f32 	%f1, [%rd16];
	cvt.f64.f32 	%fd2, %f1;
	sub.f64 	%fd3, %fd1, %fd2;
	add.s64 	%rd17, %rd11, %rd13;
	st.global.f64 	[%rd17], %fd3;
	ld.global.f64 	%fd4, [%rd14];
	ld.global.f32 	%f2, [%rd16];
	cvt.f64.f32 	%fd5, %f2;
	add.f64 	%fd6, %fd4, %fd5;
	cvt.rn.f32.f64 	%f3, %fd6;
	add.s64 	%rd18, %rd12, %rd15;
	st.global.f32 	[%rd18], %f3;
$L__BB2_2:
	ret;

}
	// .globl	_Z19applyLinearFunctionPKsPslss
.visible .entry _Z19applyLinearFunctionPKsPslss(
	.param .u64 .ptr .align 1 _Z19applyLinearFunctionPKsPslss_param_0,
	.param .u64 .ptr .align 1 _Z19applyLinearFunctionPKsPslss_param_1,
	.param .u64 _Z19applyLinearFunctionPKsPslss_param_2,
	.param .u16 _Z19applyLinearFunctionPKsPslss_param_3,
	.param .u16 _Z19applyLinearFunctionPKsPslss_param_4
)
{
	.reg .pred 	%p<2>;
	.reg .b16 	%rs<5>;
	.reg .b32 	%r<4>;
	.reg .b64 	%rd<12>;

	ld.param.u64 	%rd2, [_Z19applyLinearFunctionPKsPslss_param_0];
	ld.param.u64 	%rd3, [_Z19applyLinearFunctionPKsPslss_param_1];
	ld.param.u64 	%rd4, [_Z19applyLinearFunctionPKsPslss_param_2];
	ld.param.u16 	%rs1, [_Z19applyLinearFunctionPKsPslss_param_3];
	ld.param.u16 	%rs2, [_Z19applyLinearFunctionPKsPslss_param_4];
	mov.u32 	%r1, %tid.x;
	cvt.u64.u32 	%rd5, %r1;
	mov.u32 	%r2, %ctaid.x;
	mov.u32 	%r3, %ntid.x;
	mul.wide.u32 	%rd6, %r2, %r3;
	add.s64 	%rd1, %rd6, %rd5;
	setp.ge.s64 	%p1, %rd1, %rd4;
	@%p1 bra 	$L__BB3_2;
	cvta.to.global.u64 	%rd7, %rd2;
	cvta.to.global.u64 	%rd8, %rd3;
	shl.b64 	%rd9, %rd1, 1;
	add.s64 	%rd10, %rd7, %rd9;
	ld.global.u16 	%rs3, [%rd10];
	mad.lo.s16 	%rs4, %rs3, %rs2, %rs1;
	add.s64 	%rd11, %rd8, %rd9;
	st.global.u16 	[%rd11], %rs4;
$L__BB3_2:
	ret;

}
	// .globl	_Z8blockXORPKcPcll
.visible .entry _Z8blockXORPKcPcll(
	.param .u64 .ptr .align 1 _Z8blockXORPKcPcll_param_0,
	.param .u64 .ptr .align 1 _Z8blockXORPKcPcll_param_1,
	.param .u64 _Z8blockXORPKcPcll_param_2,
	.param .u64 _Z8blockXORPKcPcll_param_3
)
{
	.reg .pred 	%p<2>;
	.reg .b32 	%r<4>;
	.reg .b64 	%rd<16>;

	ld.param.u64 	%rd2, [_Z8blockXORPKcPcll_param_0];
	ld.param.u64 	%rd3, [_Z8blockXORPKcPcll_param_1];
	ld.param.u64 	%rd5, [_Z8blockXORPKcPcll_param_2];
	ld.param.u64 	%rd4, [_Z8blockXORPKcPcll_param_3];
	mov.u32 	%r1, %tid.x;
	cvt.u64.u32 	%rd6, %r1;
	mov.u32 	%r2, %ctaid.x;
	mov.u32 	%r3, %ntid.x;
	mul.wide.u32 	%rd7, %r2, %r3;
	add.s64 	%rd1, %rd7, %rd6;
	shl.b64 	%rd8, %rd1, 3;
	setp.ge.s64 	%p1, %rd8, %rd5;
	@%p1 bra 	$L__BB4_2;
	cvta.to.global.u64 	%rd9, %rd2;
	cvta.to.global.u64 	%rd10, %rd3;
	add.s64 	%rd12, %rd9, %rd8;
	ld.global.u64 	%rd13, [%rd12];
	xor.b64  	%rd14, %rd13, %rd4;
	add.s64 	%rd15, %rd10, %rd8;
	st.global.u64 	[%rd15], %rd14;
$L__BB4_2:
	ret;

}


// ===== COMPILED SASS (sm_100) =====

	.target	sm_100

	.elftype	@"ET_EXEC"


//--------------------- .note.nv.tkinfo           --------------------------
	.section	.note.nv.tkinfo,"",@"SHT_NOTE"
	.sectionflags	@"SHF_NOTE_NV_TKINFO"
	.tkinfo
        /*0018*/ 	.word	0x00000002
        /*0030*/ 	.string	""
        /*0030*/ 	.string	"ptxas"
        /*0030*/ 	.string	"Cuda compilation tools, release 13.0, V13.0.88"
        /*0030*/ 	.string	"Build cuda_13.0.r13.0/compiler.36424714_0"
        /*0030*/ 	.string	"-arch sm_100 -m 64 "



//--------------------- .note.nv.cuinfo           --------------------------
	.section	.note.nv.cuinfo,"",@"SHT_NOTE"
	.sectionflags	@"SHF_NOTE_NV_CUINFO"
        /*0018*/ 	.short	0x0002
        /*001a*/ 	.short	0x0064
        /*001c*/ 	.short	0x0082
	.zero		2


//--------------------- .nv.info                  --------------------------
	.section	.nv.info,"",@"SHT_CUDA_INFO"
	.align	4


	//----- nvinfo : EIATTR_REGCOUNT
	.align		4
        /*0000*/ 	.byte	0x04, 0x2f
        /*0002*/ 	.short	(.L_1 - .L_0)
	.align		4
.L_0:
        /*0004*/ 	.word	index@(_Z8identityPKiPil)
        /*0008*/ 	.word	0x00000008


	//----- nvinfo : EIATTR_FRAME_SIZE
	.align		4
.L_1:
        /*000c*/ 	.byte	0x04, 0x11
        /*000e*/ 	.short	(.L_3 - .L_2)
	.align		4
.L_2:
        /*0010*/ 	.word	index@(_Z8identityPKiPil)
        /*0014*/ 	.word	0x00000000


	//----- nvinfo : EIATTR_REGCOUNT
	.align		4
.L_3:
        /*0018*/ 	.byte	0x04, 0x2f
        /*001a*/ 	.short	(.L_5 - .L_4)
	.align		4
.L_4:
        /*001c*/ 	.word	index@(_Z12vectorLengthPKdS0_Pdl)
        /*0020*/ 	.word	0x00000014


	//----- nvinfo : EIATTR_FRAME_SIZE
	.align		4
.L_5:
        /*0024*/ 	.byte	0x04, 0x11
        /*0026*/ 	.short	(.L_7 - .L_6)
	.align		4
.L_6:
        /*0028*/ 	.word	index@($__internal_0_$__cuda_sm20_dsqrt_rn_f64_mediumpath_v1)
        /*002c*/ 	.word	0x00000000


	//----- nvinfo : EIATTR_FRAME_SIZE
	.align		4
.L_7:
        /*0030*/ 	.byte	0x04, 0x11
        /*0032*/ 	.short	(.L_9 - .L_8)
	.align		4
.L_8:
        /*0034*/ 	.word	index@(_Z12vectorLengthPKdS0_Pdl)
        /*0038*/ 	.word	0x00000000


	//----- nvinfo : EIATTR_REGCOUNT
	.align		4
.L_9:
        /*003c*/ 	.byte	0x04, 0x2f
        /*003e*/ 	.short	(.L_11 - .L_10)
	.align		4
.L_10:
        /*0040*/ 	.word	index@(_Z9plusMinusPKdPKfPdPfl)
        /*0044*/ 	.word	0x00000012


	//----- nvinfo : EIATTR_FRAME_SIZE
	.align		4
.L_11:
        /*0048*/ 	.byte	0x04, 0x11
        /*004a*/ 	.short	(.L_13 - .L_12)
	.align		4
.L_12:
        /*004c*/ 	.word	index@(_Z9plusMinusPKdPKfPdPfl)
        /*0050*/ 	.word	0x00000000


	//----- nvinfo : EIATTR_REGCOUNT
	.align		4
.L_13:
        /*0054*/ 	.byte	0x04, 0x2f
        /*0056*/ 	.short	(.L_15 - .L_14)
	.align		4
.L_14:
        /*0058*/ 	.word	index@(_Z19applyLinearFunctionPKsPslss)
        /*005c*/ 	.word	0x0000000a


	//----- nvinfo : EIATTR_FRAME_SIZE
	.align		4
.L_15:
        /*0060*/ 	.byte	0x04, 0x11
        /*0062*/ 	.short	(.L_17 - .L_16)
	.align		4
.L_16:
        /*0064*/ 	.word	index@(_Z19applyLinearFunctionPKsPslss)
        /*0068*/ 	.word	0x00000000


	//----- nvinfo : EIATTR_REGCOUNT
	.align		4
.L_17:
        /*006c*/ 	.byte	0x04, 0x2f
        /*006e*/ 	.short	(.L_19 - .L_18)
	.align		4
.L_18:
        /*0070*/ 	.word	index@(_Z8blockXORPKcPcll)
        /*0074*/ 	.word	0x0000000a


	//----- nvinfo : EIATTR_FRAME_SIZE
	.align		4
.L_19:
        /*0078*/ 	.byte	0x04, 0x11
        /*007a*/ 	.short	(.L_21 - .L_20)
	.align		4
.L_20:
        /*007c*/ 	.word	index@(_Z8blockXORPKcPcll)
        /*0080*/ 	.word	0x00000000


	//----- nvinfo : EIATTR_MIN_STACK_SIZE
	.align		4
.L_21:
        /*0084*/ 	.byte	0x04, 0x12
        /*0086*/ 	.short	(.L_23 - .L_22)
	.align		4
.L_22:
        /*0088*/ 	.word	index@(_Z8blockXORPKcPcll)
        /*008c*/ 	.word	0x00000000


	//----- nvinfo : EIATTR_MIN_STACK_SIZE
	.align		4
.L_23:
        /*0090*/ 	.byte	0x04, 0x12
        /*0092*/ 	.short	(.L_25 - .L_24)
	.align		4
.L_24:
        /*0094*/ 	.word	index@(_Z19applyLinearFunctionPKsPslss)
        /*0098*/ 	.word	0x00000000


	//----- nvinfo : EIATTR_MIN_STACK_SIZE
	.align		4
.L_25:
        /*009c*/ 	.byte	0x04, 0x12
        /*009e*/ 	.short	(.L_27 - .L_26)
	.align		4
.L_26:
        /*00a0*/ 	.word	index@(_Z9plusMinusPKdPKfPdPfl)
        /*00a4*/ 	.word	0x00000000


	//----- nvinfo : EIATTR_MIN_STACK_SIZE
	.align		4
.L_27:
        /*00a8*/ 	.byte	0x04, 0x12
        /*00aa*/ 	.short	(.L_29 - .L_28)
	.align		4
.L_28:
        /*00ac*/ 	.word	index@(_Z12vectorLengthPKdS0_Pdl)
        /*00b0*/ 	.word	0x00000000


	//----- nvinfo : EIATTR_MIN_STACK_SIZE
	.align		4
.L_29:
        /*00b4*/ 	.byte	0x04, 0x12
        /*00b6*/ 	.short	(.L_31 - .L_30)
	.align		4
.L_30:
        /*00b8*/ 	.word	index@(_Z8identityPKiPil)
        /*00bc*/ 	.word	0x00000000
.L_31:


//--------------------- .nv.compat                --------------------------
	.section	.nv.compat,"",@"SHT_CUDA_COMPAT_INFO"
	.align	4
        /*0000*/ 	.byte	0x02, 0x09, 0x00, 0x00, 0x02, 0x02, 0x01, 0x00, 0x02, 0x05, 0x05, 0x00, 0x03, 0x07, 0x01, 0x01
        /*0010*/ 	.byte	0x02, 0x03, 0x00, 0x00, 0x02, 0x06, 0x01, 0x00, 0x04, 0x0b, 0x08, 0x00, 0x01, 0x00, 0x00, 0x00
        /*0020*/ 	.byte	0x00, 0x00, 0x00, 0x00


//--------------------- .nv.info._Z8blockXORPKcPcll --------------------------
	.section	.nv.info._Z8blockXORPKcPcll,"",@"SHT_CUDA_INFO"
	.sectionflags	@""
	.align	4


	//----- nvinfo : EIATTR_CUDA_API_VERSION
	.align		4
        /*0000*/ 	.byte	0x04, 0x37
        /*0002*/ 	.short	(.L_33 - .L_32)
.L_32:
        /*0004*/ 	.word	0x00000082


	//----- nvinfo : EIATTR_KPARAM_INFO
	.align		4
.L_33:
        /*0008*/ 	.byte	0x04, 0x17
        /*000a*/ 	.short	(.L_35 - .L_34)
.L_34:
        /*000c*/ 	.word	0x00000000
        /*0010*/ 	.short	0x0003
        /*0012*/ 	.short	0x0018
        /*0014*/ 	.byte	0x00, 0xf0, 0x21, 0x00


	//----- nvinfo : EIATTR_KPARAM_INFO
	.align		4
.L_35:
        /*0018*/ 	.byte	0x04, 0x17
        /*001a*/ 	.short	(.L_37 - .L_36)
.L_36:
        /*001c*/ 	.word	0x00000000
        /*0020*/ 	.short	0x0002
        /*0022*/ 	.short	0x0010
        /*0024*/ 	.byte	0x00, 0xf0, 0x21, 0x00


	//----- nvinfo : EIATTR_KPARAM_INFO
	.align		4
.L_37:
        /*0028*/ 	.byte	0x04, 0x17
        /*002a*/ 	.short	(.L_39 - .L_38)
.L_38:
        /*002c*/ 	.word	0x00000000
        /*0030*/ 	.short	0x0001
        /*0032*/ 	.short	0x0008
        /*0034*/ 	.byte	0x00, 0xf5, 0x21, 0x00


	//----- nvinfo : EIATTR_KPARAM_INFO
	.align		4
.L_39:
        /*0038*/ 	.byte	0x04, 0x17
        /*003a*/ 	.short	(.L_41 - .L_40)
.L_40:
        /*003c*/ 	.word	0x00000000
        /*0040*/ 	.short	0x0000
        /*0042*/ 	.short	0x0000
        /*0044*/ 	.byte	0x00, 0xf5, 0x21, 0x00


	//----- nvinfo : EIATTR_SPARSE_MMA_MASK
	.align		4
.L_41:
        /*0048*/ 	.byte	0x03, 0x50
        /*004a*/ 	.short	0x0000


	//----- nvinfo : EIATTR_MAXREG_COUNT
	.align		4
        /*004c*/ 	.byte	0x03, 0x1b
        /*004e*/ 	.short	0x00ff


	//----- nvinfo : EIATTR_MERCURY_ISA_VERSION
	.align		4
        /*0050*/ 	.byte	0x03, 0x5f
        /*0052*/ 	.short	0x0101


	//----- nvinfo : EIATTR_VRC_CTA_INIT_COUNT
	.align		4
        /*0054*/ 	.byte	0x02, 0x4a
	.zero		1
	.zero		1


	//----- nvinfo : EIATTR_EXIT_INSTR_OFFSETS
	.align		4
        /*0058*/ 	.byte	0x04, 0x1c
        /*005a*/ 	.short	(.L_43 - .L_42)


	//   ....[0]....
.L_42:
        /*005c*/ 	.word	0x000000b0


	//   ....[1]....
        /*0060*/ 	.word	0x00000170


	//----- nvinfo : EIATTR_CBANK_PARAM_SIZE
	.align		4
.L_43:
        /*0064*/ 	.byte	0x03, 0x19
        /*0066*/ 	.short	0x0020


	//----- nvinfo : EIATTR_PARAM_CBANK
	.align		4
        /*0068*/ 	.byte	0x04, 0x0a
        /*006a*/ 	.short	(.L_45 - .L_44)
	.align		4
.L_44:
        /*006c*/ 	.word	index@(.nv.constant0._Z8blockXORPKcPcll)
        /*0070*/ 	.short	0x0380
        /*0072*/ 	.short	0x0020


	//----- nvinfo : EIATTR_SW_WAR
	.align		4
.L_45:
        /*0074*/ 	.byte	0x04, 0x36
        /*0076*/ 	.short	(.L_47 - .L_46)
.L_46:
        /*0078*/ 	.word	0x00000008
.L_47:


//--------------------- .nv.info._Z19applyLinearFunctionPKsPslss --------------------------
	.section	.nv.info._Z19applyLinearFunctionPKsPslss,"",@"SHT_CUDA_INFO"
	.sectionflags	@""
	.align	4


	//----- nvinfo : EIATTR_CUDA_API_VERSION
	.align		4
        /*0000*/ 	.byte	0x04, 0x37
        /*0002*/ 	.short	(.L_49 - .L_48)
.L_48:
        /*0004*/ 	.word	0x00000082


	//----- nvinfo : EIATTR_KPARAM_INFO
	.align		4
.L_49:
        /*0008*/ 	.byte	0x04, 0x17
        /*000a*/ 	.short	(.L_51 - .L_50)
.L_50:
        /*000c*/ 	.word	0x00000000
        /*0010*/ 	.short	0x0004
        /*0012*/ 	.short	0x001a
        /*0014*/ 	.byte	0x00, 0xf0, 0x09, 0x00


	//----- nvinfo : EIATTR_KPARAM_INFO
	.align		4
.L_51:
        /*0018*/ 	.byte	0x04, 0x17
        /*001a*/ 	.short	(.L_53 - .L_52)
.L_52:
        /*001c*/ 	.word	0x00000000
        /*0020*/ 	.short	0x0003
        /*0022*/ 	.short	0x0018
        /*0024*/ 	.byte	0x00, 0xf0, 0x09, 0x00


	//----- nvinfo : EIATTR_KPARAM_INFO
	.align		4
.L_53:
        /*0028*/ 	.byte	0x04, 0x17
        /*002a*/ 	.short	(.L_55 - .L_54)
.L_54:
        /*002c*/ 	.word	0x00000000
        /*0030*/ 	.short	0x0002
        /*0032*/ 	.short	0x0010
        /*0034*/ 	.byte	0x00, 0xf0, 0x21, 0x00


	//----- nvinfo : EIATTR_KPARAM_INFO
	.align		4
.L_55:
        /*0038*/ 	.byte	0x04, 0x17
        /*003a*/ 	.short	(.L_57 - .L_56)
.L_56:
        /*003c*/ 	.word	0x00000000
        /*0040*/ 	.short	0x0001
        /*0042*/ 	.short	0x0008
        /*0044*/ 	.byte	0x00, 0xf5, 0x21, 0x00


	//----- nvinfo : EIATTR_KPARAM_INFO
	.align		4
.L_57:
        /*0048*/ 	.byte	0x04, 0x17
        /*004a*/ 	.short	(.L_59 - .L_58)
.L_58:
        /*004c*/ 	.word	0x00000000
        /*0050*/ 	.short	0x0000
        /*0052*/ 	.short	0x0000
        /*0054*/ 	.byte	0x00, 0xf5, 0x21, 0x00


	//----- nvinfo : EIATTR_SPARSE_MMA_MASK
	.align		4
.L_59:
        /*0058*/ 	.byte	0x03, 0x50
        /*005a*/ 	.short	0x0000


	//----- nvinfo : EIATTR_MAXREG_COUNT
	.align		4
        /*005c*/ 	.byte	0x03, 0x1b
        /*005e*/ 	.short	0x00ff


	//----- nvinfo : EIATTR_MERCURY_ISA_VERSION
	.align		4
        /*0060*/ 	.byte	0x03, 0x5f
        /*0062*/ 	.short	0x0101


	//----- nvinfo : EIATTR_VRC_CTA_INIT_COUNT
	.align		4
        /*0064*/ 	.byte	0x02, 0x4a
	.zero		1
	.zero		1


	//----- nvinfo : EIATTR_EXIT_INSTR_OFFSETS
	.align		4
        /*0068*/ 	.byte	0x04, 0x1c
        /*006a*/ 	.short	(.L_61 - .L_60)


	//   ....[0]....
.L_60:
        /*006c*/ 	.word	0x00000090


	//   ....[1]....
        /*0070*/ 	.word	0x000001a0


	//----- nvinfo : EIATTR_CBANK_PARAM_SIZE
	.align		4
.L_61:
        /*0074*/ 	.byte	0x03, 0x19
        /*0076*/ 	.short	0x001c


	//----- nvinfo : EIATTR_PARAM_CBANK
	.align		4
        /*0078*/ 	.byte	0x04, 0x0a
        /*007a*/ 	.short	(.L_63 - .L_62)
	.align		4
.L_62:
        /*007c*/ 	.word	index@(.nv.constant0._Z19applyLinearFunctionPKsPslss)
        /*0080*/ 	.short	0x0380
        /*0082*/ 	.short	0x001c


	//----- nvinfo : EIATTR_SW_WAR
	.align		4
.L_63:
        /*0084*/ 	.byte	0x04, 0x36
        /*0086*/ 	.short	(.L_65 - .L_64)
.L_64:
        /*0088*/ 	.word	0x00000008
.L_65:


//--------------------- .nv.info._Z9plusMinusPKdPKfPdPfl --------------------------
	.section	.nv.info._Z9plusMinusPKdPKfPdPfl,"",@"SHT_CUDA_INFO"
	.sectionflags	@""
	.align	4


	//----- nvinfo : EIATTR_CUDA_API_VERSION
	.align		4
        /*0000*/ 	.byte	0x04, 0x37
        /*0002*/ 	.short	(.L_67 - .L_66)
.L_66:
        /*0004*/ 	.word	0x00000082


	//----- nvinfo : EIATTR_KPARAM_INFO
	.align		4
.L_67:
        /*0008*/ 	.byte	0x04, 0x17
        /*000a*/ 	.short	(.L_69 - .L_68)
.L_68:
        /*000c*/ 	.word	0x00000000
        /*0010*/ 	.short	0x0004
        /*0012*/ 	.short	0x0020
        /*0014*/ 	.byte	0x00, 0xf0, 0x21, 0x00


	//----- nvinfo : EIATTR_KPARAM_INFO
	.align		4
.L_69:
        /*0018*/ 	.byte	0x04, 0x17
        /*001a*/ 	.short	(.L_71 - .L_70)
.L_70:
        /*001c*/ 	.word	0x00000000
        /*0020*/ 	.short	0x0003
        /*0022*/ 	.short	0x0018
        /*0024*/ 	.byte	0x00, 0xf5, 0x21, 0x00


	//----- nvinfo : EIATTR_KPARAM_INFO
	.align		4
.L_71:
        /*0028*/ 	.byte	0x04, 0x17
        /*002a*/ 	.short	(.L_73 - .L_72)
.L_72:
        /*002c*/ 	.word	0x00000000
        /*0030*/ 	.short	0x0002
        /*0032*/ 	.short	0x0010
        /*0034*/ 	.byte	0x00, 0xf5, 0x21, 0x00


	//----- nvinfo : EIATTR_KPARAM_INFO
	.align		4
.L_73:
        /*0038*/ 	.byte	0x04, 0x17
        /*003a*/ 	.short	(.L_75 - .L_74)
.L_74:
        /*003c*/ 	.word	0x00000000
        /*0040*/ 	.short	0x0001
        /*0042*/ 	.short	0x0008
        /*0044*/ 	.byte	0x00, 0xf5, 0x21, 0x00


	//----- nvinfo : EIATTR_KPARAM_INFO
	.align		4
.L_75:
        /*0048*/ 	.byte	0x04, 0x17
        /*004a*/ 	.short	(.L_77 - .L_76)
.L_76:
        /*004c*/ 	.word	0x00000000
        /*0050*/ 	.short	0x0000
        /*0052*/ 	.short	0x0000
        /*0054*/ 	.byte	0x00, 0xf5, 0x21, 0x00


	//----- nvinfo : EIATTR_SPARSE_MMA_MASK
	.align		4
.L_77:
        /*0058*/ 	.byte	0x03, 0x50
        /*005a*/ 	.short	0x0000


	//----- nvinfo : EIATTR_MAXREG_COUNT
	.align		4
        /*005c*/ 	.byte	0x03, 0x1b
        /*005e*/ 	.short	0x00ff


	//----- nvinfo : EIATTR_MERCURY_ISA_VERSION
	.align		4
        /*0060*/ 	.byte	0x03, 0x5f
        /*0062*/ 	.short	0x0101


	//----- nvinfo : EIATTR_VRC_CTA_INIT_COUNT
	.align		4
        /*0064*/ 	.byte	0x02, 0x4a
	.zero		1
	.zero		1


	//----- nvinfo : EIATTR_EXIT_INSTR_OFFSETS
	.align		4
        /*0068*/ 	.byte	0x04, 0x1c
        /*006a*/ 	.short	(.L_79 - .L_78)


	//   ....[0]....
.L_78:
        /*006c*/ 	.word	0x00000090


	//   ....[1]....
        /*0070*/ 	.word	0x00000240


	//----- nvinfo : EIATTR_CBANK_PARAM_SIZE
	.align		4
.L_79:
        /*0074*/ 	.byte	0x03, 0x19
        /*0076*/ 	.short	0x0028


	//----- nvinfo : EIATTR_PARAM_CBANK
	.align		4
        /*0078*/ 	.byte	0x04, 0x0a
        /*007a*/ 	.short	(.L_81 - .L_80)
	.align		4
.L_80:
        /*007c*/ 	.word	index@(.nv.constant0._Z9plusMinusPKdPKfPdPfl)
        /*0080*/ 	.short	0x0380
        /*0082*/ 	.short	0x0028


	//----- nvinfo : EIATTR_SW_WAR
	.align		4
.L_81:
        /*0084*/ 	.byte	0x04, 0x36
        /*0086*/ 	.short	(.L_83 - .L_82)
.L_82:
        /*0088*/ 	.word	0x00000008
.L_83:


//--------------------- .nv.info._Z12vectorLengthPKdS0_Pdl --------------------------
	.section	.nv.info._Z12vectorLengthPKdS0_Pdl,"",@"SHT_CUDA_INFO"
	.sectionflags	@""
	.align	4


	//----- nvinfo : EIATTR_CUDA_API_VERSION
	.align		4
        /*0000*/ 	.byte	0x04, 0x37
        /*0002*/ 	.short	(.L_85 - .L_84)
.L_84:
        /*0004*/ 	.word	0x00000082


	//----- nvinfo : EIATTR_KPARAM_INFO
	.align		4
.L_85:
        /*0008*/ 	.byte	0x04, 0x17
        /*000a*/ 	.short	(.L_87 - .L_86)
.L_86:
        /*000c*/ 	.word	0x00000000
        /*0010*/ 	.short	0x0003
        /*0012*/ 	.short	0x0018
        /*0014*/ 	.byte	0x00, 0xf0, 0x21, 0x00


	//----- nvinfo : EIATTR_KPARAM_INFO
	.align		4
.L_87:
        /*0018*/ 	.byte	0x04, 0x17
        /*001a*/ 	.short	(.L_89 - .L_88)
.L_88:
        /*001c*/ 	.word	0x00000000
        /*0020*/ 	.short	0x0002
        /*0022*/ 	.short	0x0010
        /*0024*/ 	.byte	0x00, 0xf5, 0x21, 0x00


	//----- nvinfo : EIATTR_KPARAM_INFO
	.align		4
.L_89:
        /*0028*/ 	.byte	0x04, 0x17
        /*002a*/ 	.short	(.L_91 - .L_90)
.L_90:
        /*002c*/ 	.word	0x00000000
        /*0030*/ 	.short	0x0001
        /*0032*/ 	.short	0x0008
        /*0034*/ 	.byte	0x00, 0xf5, 0x21, 0x00


	//----- nvinfo : EIATTR_KPARAM_INFO
	.align		4
.L_91:
        /*0038*/ 	.byte	0x04, 0x17
        /*003a*/ 	.short	(.L_93 - .L_92)
.L_92:
        /*003c*/ 	.word	0x00000000
        /*0040*/ 	.short	0x0000
        /*0042*/ 	.short	0x0000
        /*0044*/ 	.byte	0x00, 0xf5, 0x21, 0x00


	//----- nvinfo : EIATTR_SPARSE_MMA_MASK
	.align		4
.L_93:
        /*0048*/ 	.byte	0x03, 0x50
        /*004a*/ 	.short	0x0000


	//----- nvinfo : EIATTR_MAXREG_COUNT
	.align		4
        /*004c*/ 	.byte	0x03, 0x1b
        /*004e*/ 	.short	0x00ff


	//----- nvinfo : EIATTR_MERCURY_ISA_VERSION
	.align		4
        /*0050*/ 	.byte	0x03, 0x5f
        /*0052*/ 	.short	0x0101


	//----- nvinfo : EIATTR_VRC_CTA_INIT_COUNT
	.align		4
        /*0054*/ 	.byte	0x02, 0x4a
	.zero		1
	.zero		1


	//----- nvinfo : EIATTR_EXIT_INSTR_OFFSETS
	.align		4
        /*0058*/ 	.byte	0x04, 0x1c
        /*005a*/ 	.short	(.L_95 - .L_94)


	//   ....[0]....
.L_94:
        /*005c*/ 	.word	0x00000090


	//   ....[1]....
        /*0060*/ 	.word	0x00000300


	//----- nvinfo : EIATTR_CRS_STACK_SIZE
	.align		4
.L_95:
        /*0064*/ 	.byte	0x04, 0x1e
        /*0066*/ 	.short	(.L_97 - .L_96)
.L_96:
        /*0068*/ 	.word	0x00000000


	//----- nvinfo : EIATTR_CBANK_PARAM_SIZE
	.align		4
.L_97:
        /*006c*/ 	.byte	0x03, 0x19
        /*006e*/ 	.short	0x0020


	//----- nvinfo : EIATTR_PARAM_CBANK
	.align		4
        /*0070*/ 	.byte	0x04, 0x0a
        /*0072*/ 	.short	(.L_99 - .L_98)
	.align		4
.L_98:
        /*0074*/ 	.word	index@(.nv.constant0._Z12vectorLengthPKdS0_Pdl)
        /*0078*/ 	.short	0x0380
        /*007a*/ 	.short	0x0020


	//----- nvinfo : EIATTR_SW_WAR
	.align		4
.L_99:
        /*007c*/ 	.byte	0x04, 0x36
        /*007e*/ 	.short	(.L_101 - .L_100)
.L_100:
        /*0080*/ 	.word	0x00000008
.L_101:


//--------------------- .nv.info._Z8identityPKiPil --------------------------
	.section	.nv.info._Z8identityPKiPil,"",@"SHT_CUDA_INFO"
	.sectionflags	@""
	.align	4


	//----- nvinfo : EIATTR_CUDA_API_VERSION
	.align		4
        /*0000*/ 	.byte	0x04, 0x37
        /*0002*/ 	.short	(.L_103 - .L_102)
.L_102:
        /*0004*/ 	.word	0x00000082


	//----- nvinfo : EIATTR_KPARAM_INFO
	.align		4
.L_103:
        /*0008*/ 	.byte	0x04, 0x17
        /*000a*/ 	.short	(.L_105 - .L_104)
.L_104:
        /*000c*/ 	.word	0x00000000
        /*0010*/ 	.short	0x0002
        /*0012*/ 	.short	0x0010
        /*0014*/ 	.byte	0x00, 0xf0, 0x21, 0x00


	//----- nvinfo : EIATTR_KPARAM_INFO
	.align		4
.L_105:
        /*0018*/ 	.byte	0x04, 0x17
        /*001a*/ 	.short	(.L_107 - .L_106)
.L_106:
        /*001c*/ 	.word	0x00000000
        /*0020*/ 	.short	0x0001
        /*0022*/ 	.short	0x0008
        /*0024*/ 	.byte	0x00, 0xf5, 0x21, 0x00


	//----- nvinfo : EIATTR_KPARAM_INFO
	.align		4
.L_107:
        /*0028*/ 	.byte	0x04, 0x17
        /*002a*/ 	.short	(.L_109 - .L_108)
.L_108:
        /*002c*/ 	.word	0x00000000
        /*0030*/ 	.short	0x0000
        /*0032*/ 	.short	0x0000
        /*0034*/ 	.byte	0x00, 0xf5, 0x21, 0x00


	//----- nvinfo : EIATTR_SPARSE_MMA_MASK
	.align		4
.L_109:
        /*0038*/ 	.byte	0x03, 0x50
        /*003a*/ 	.short	0x0000


	//----- nvinfo : EIATTR_MAXREG_COUNT
	.align		4
        /*003c*/ 	.byte	0x03, 0x1b
        /*003e*/ 	.short	0x00ff


	//----- nvinfo : EIATTR_MERCURY_ISA_VERSION
	.align		4
        /*0040*/ 	.byte	0x03, 0x5f
        /*0042*/ 	.short	0x0101


	//----- nvinfo : EIATTR_VRC_CTA_INIT_COUNT
	.align		4
        /*0044*/ 	.byte	0x02, 0x4a
	.zero		1
	.zero		1


	//----- nvinfo : EIATTR_EXIT_INSTR_OFFSETS
	.align		4
        /*0048*/ 	.byte	0x04, 0x1c
        /*004a*/ 	.short	(.L_111 - .L_110)


	//   ....[0]....
.L_110:
        /*004c*/ 	.word	0x00000090


	//   ....[1]....
        /*0050*/ 	.word	0x00000140


	//----- nvinfo : EIATTR_CBANK_PARAM_SIZE
	.align		4
.L_111:
        /*0054*/ 	.byte	0x03, 0x19
        /*0056*/ 	.short	0x0018


	//----- nvinfo : EIATTR_PARAM_CBANK
	.align		4
        /*0058*/ 	.byte	0x04, 0x0a
        /*005a*/ 	.short	(.L_113 - .L_112)
	.align		4
.L_112:
        /*005c*/ 	.word	index@(.nv.constant0._Z8identityPKiPil)
        /*0060*/ 	.short	0x0380
        /*0062*/ 	.short	0x0018


	//----- nvinfo : EIATTR_SW_WAR
	.align		4
.L_113:
        /*0064*/ 	.byte	0x04, 0x36
        /*0066*/ 	.short	(.L_115 - .L_114)
.L_114:
        /*0068*/ 	.word	0x00000008
.L_115:


//--------------------- .nv.callgraph             --------------------------
	.section	.nv.callgraph,"",@"SHT_CUDA_CALLGRAPH"
	.align	4
	.sectionentsize	8
	.align		4
        /*0000*/ 	.word	0x00000000
	.align		4
        /*0004*/ 	.word	0xffffffff
	.align		4
        /*0008*/ 	.word	0x00000000
	.align		4
        /*000c*/ 	.word	0xfffffffe
	.align		4
        /*0010*/ 	.word	0x00000000
	.align		4
        /*0014*/ 	.word	0xfffffffd
	.align		4
        /*0018*/ 	.word	0x00000000
	.align		4
        /*001c*/ 	.word	0xfffffffc


//--------------------- .text._Z8blockXORPKcPcll  --------------------------
	.section	.text._Z8blockXORPKcPcll,"ax",@progbits
	.align	128
        .global         _Z8blockXORPKcPcll
        .type           _Z8blockXORPKcPcll,@function
        .size           _Z8blockXORPKcPcll,(.L_x_12 - _Z8blockXORPKcPcll)
        .other          _Z8blockXORPKcPcll,@"STO_CUDA_ENTRY STV_DEFAULT"
_Z8blockXORPKcPcll:
.text._Z8blockXORPKcPcll:
[----:B------:R-:W-:Y:S01]  /*0000*/  LDC R1, c[0x0][0x37c] ;  /* 0x0000df00ff017b82 */ /* 0x000fe20000000800 */
[----:B------:R-:W0:Y:S07]  /*0010*/  S2R R2, SR_TID.X ;  /* 0x0000000000027919 */ /* 0x000e2e0000002100 */
[----:B------:R-:W0:Y:S01]  /*0020*/  S2UR UR4, SR_CTAID.X ;  /* 0x00000000000479c3 */ /* 0x000e220000002500 */
[----:B------:R-:W1:Y:S01]  /*0030*/  LDCU.64 UR6, c[0x0][0x390] ;  /* 0x00007200ff0677ac */ /* 0x000e620008000a00 */
[----:B------:R-:W-:-:S06]  /*0040*/  IMAD.MOV.U32 R3, RZ, RZ, RZ ;  /* 0x000000ffff037224 */ /* 0x000fcc00078e00ff */
[----:B------:R-:W0:Y:S02]  /*0050*/  LDC R5, c[0x0][0x360] ;  /* 0x0000d800ff057b82 */ /* 0x000e240000000800 */
[----:B0-----:R-:W-:-:S04]  /*0060*/  IMAD.WIDE.U32 R2, R5, UR4, R2 ;  /* 0x0000000405027c25 */ /* 0x001fc8000f8e0002 */
[C---:B------:R-:W-:Y:S01]  /*0070*/  IMAD.SHL.U32 R6, R2.reuse, 0x8, RZ ;  /* 0x0000000802067824 */ /* 0x040fe200078e00ff */
[----:B------:R-:W-:-:S04]  /*0080*/  SHF.L.U64.HI R0, R2, 0x3, R3 ;  /* 0x0000000302007819 */ /* 0x000fc80000010203 */
[----:B-1----:R-:W-:-:S04]  /*0090*/  ISETP.GE.U32.AND P0, PT, R6, UR6, PT ;  /* 0x0000000606007c0c */ /* 0x002fc8000bf06070 */
[----:B------:R-:W-:-:S13]  /*00a0*/  ISETP.GE.AND.EX P0, PT, R0, UR7, PT, P0 ;  /* 0x0000000700007c0c */ /* 0x000fda000bf06300 */
[----:B------:R-:W-:Y:S05]  /*00b0*/  @P0 EXIT ;  /* 0x000000000000094d */ /* 0x000fea0003800000 */
[----:B------:R-:W0:Y:S01]  /*00c0*/  LDCU.128 UR8, c[0x0][0x380] ;  /* 0x00007000ff0877ac */ /* 0x000e220008000c00 */
[----:B------:R-:W1:Y:S01]  /*00d0*/  LDCU.64 UR4, c[0x0][0x358] ;  /* 0x00006b00ff0477ac */ /* 0x000e620008000a00 */
[----:B------:R-:W2:Y:S01]  /*00e0*/  LDCU.64 UR6, c[0x0][0x398] ;  /* 0x00007300ff0677ac */ /* 0x000ea20008000a00 */
[----:B0-----:R-:W-:-:S04]  /*00f0*/  IADD3 R2, P0, PT, R6, UR8, RZ ;  /* 0x0000000806027c10 */ /* 0x001fc8000ff1e0ff */
[----:B------:R-:W-:-:S06]  /*0100*/  IADD3.X R3, PT, PT, R0, UR9, RZ, P0, !PT ;  /* 0x0000000900037c10 */ /* 0x000fcc00087fe4ff */
[----:B-1----:R-:W2:Y:S01]  /*0110*/  LDG.E.64 R2, desc[UR4][R2.64] ;  /* 0x0000000402027981 */ /* 0x002ea2000c1e1b00 */
[----:B------:R-:W-:-:S04]  /*0120*/  IADD3 R6, P0, PT, R6, UR10, RZ ;  /* 0x0000000a06067c10 */ /* 0x000fc8000ff1e0ff */
[----:B------:R-:W-:Y:S02]  /*0130*/  IADD3.X R7, PT, PT, R0, UR11, RZ, P0, !PT ;  /* 0x0000000b00077c10 */ /* 0x000fe400087fe4ff */
[----:B--2---:R-:W-:Y:S02]  /*0140*/  LOP3.LUT R4, R2, UR6, RZ, 0x3c, !PT ;  /* 0x0000000602047c12 */ /* 0x004fe4000f8e3cff */
[----:B------:R-:W-:-:S05]  /*0150*/  LOP3.LUT R5, R3, UR7, RZ, 0x3c, !PT ;  /* 0x0000000703057c12 */ /* 0x000fca000f8e3cff */
[----:B------:R-:W-:Y:S01]  /*0160*/  STG.E.64 desc[UR4][R6.64], R4 ;  /* 0x0000000406007986 */ /* 0x000fe2000c101b04 */
[----:B------:R-:W-:Y:S05]  /*0170*/  EXIT ;  /* 0x000000000000794d */ /* 0x000fea0003800000 */
.L_x_0:
[----:B------:R-:W-:-:S00]  /*0180*/  BRA `(.L_x_0) ;  /* 0xfffffffc00fc7947 */ /* 0x000fc0000383ffff */
[----:B------:R-:W-:-:S00]  /*0190*/  NOP ;  /* 0x0000000000007918 */ /* 0x000fc00000000000 */
        /* <DEDUP_REMOVED lines=14> */
.L_x_12:


//--------------------- .text._Z19applyLinearFunctionPKsPslss --------------------------
	.section	.text._Z19applyLinearFunctionPKsPslss,"ax",@progbits
	.align	128
        .global         _Z19applyLinearFunctionPKsPslss
        .type           _Z19applyLinearFunctionPKsPslss,@function
        .size           _Z19applyLinearFunctionPKsPslss,(.L_x_13 - _Z19applyLinearFunctionPKsPslss)
        .other          _Z19applyLinearFunctionPKsPslss,@"STO_CUDA_ENTRY STV_DEFAULT"
_Z19applyLinearFunctionPKsPslss:
.text._Z19applyLinearFunctionPKsPslss:
[----:B------:R-:W-:Y:S01]  /*0000*/  LDC R1, c[0x0][0x37c] ;  /* 0x0000df00ff017b82 */ /* 0x000fe20000000800 */
[----:B------:R-:W0:Y:S07]  /*0010*/  S2R R2, SR_TID.X ;  /* 0x0000000000027919 */ /* 0x000e2e0000002100 */
[----:B------:R-:W0:Y:S01]  /*0020*/  S2UR UR4, SR_CTAID.X ;  /* 0x00000000000479c3 */ /* 0x000e220000002500 */
[----:B------:R-:W1:Y:S01]  /*0030*/  LDCU.64 UR6, c[0x0][0x390] ;  /* 0x00007200ff0677ac */ /* 0x000e620008000a00 */
[----:B------:R-:W-:-:S06]  /*0040*/  IMAD.MOV.U32 R3, RZ, RZ, RZ ;  /* 0x000000ffff037224 */ /* 0x000fcc00078e00ff */
[----:B------:R-:W0:Y:S02]  /*0050*/  LDC R5, c[0x0][0x360] ;  /* 0x0000d800ff057b82 */ /* 0x000e240000000800 */
[----:B0-----:R-:W-:-:S03]  /*0060*/  IMAD.WIDE.U32 R2, R5, UR4, R2 ;  /* 0x0000000405027c25 */ /* 0x001fc6000f8e0002 */
[----:B-1----:R-:W-:-:S04]  /*0070*/  ISETP.GE.U32.AND P0, PT, R2, UR6, PT ;  /* 0x0000000602007c0c */ /* 0x002fc8000bf06070 */
[----:B------:R-:W-:-:S13]  /*0080*/  ISETP.GE.AND.EX P0, PT, R3, UR7, PT, P0 ;  /* 0x0000000703007c0c */ /* 0x000fda000bf06300 */
[----:B------:R-:W-:Y:S05]  /*0090*/  @P0 EXIT ;  /* 0x000000000000094d */ /* 0x000fea0003800000 */
[----:B------:R-:W0:Y:S01]  /*00a0*/  LDCU.128 UR8, c[0x0][0x380] ;  /* 0x00007000ff0877ac */ /* 0x000e220008000c00 */
[C---:B------:R-:W-:Y:S01]  /*00b0*/  IMAD.SHL.U32 R4, R2.reuse, 0x2, RZ ;  /* 0x0000000202047824 */ /* 0x040fe200078e00ff */
[----:B------:R-:W-:Y:S01]  /*00c0*/  SHF.L.U64.HI R5, R2, 0x1, R3 ;  /* 0x0000000102057819 */ /* 0x000fe20000010203 */
[----:B------:R-:W1:Y:S01]  /*00d0*/  LDCU.64 UR6, c[0x0][0x358] ;  /* 0x00006b00ff0677ac */ /* 0x000e620008000a00 */
[----:B------:R-:W2:Y:S01]  /*00e0*/  LDC.U16 R0, c[0x0][0x39a] ;  /* 0x0000e680ff007b82 */ /* 0x000ea20000000400 */
[----:B------:R-:W3:Y:S01]  /*00f0*/  LDCU.U16 UR4, c[0x0][0x398] ;  /* 0x00007300ff0477ac */ /* 0x000ee20008000400 */
[----:B0-----:R-:W-:-:S04]  /*0100*/  IADD3 R2, P0, PT, R4, UR8, RZ ;  /* 0x0000000804027c10 */ /* 0x001fc8000ff1e0ff */
[----:B------:R-:W-:-:S05]  /*0110*/  IADD3.X R3, PT, PT, R5, UR9, RZ, P0, !PT ;  /* 0x0000000905037c10 */ /* 0x000fca00087fe4ff */
[----:B-1----:R-:W4:Y:S01]  /*0120*/  LDG.E.U16 R2, desc[UR6][R2.64] ;  /* 0x0000000602027981 */ /* 0x002f22000c1e1500 */
[----:B---3--:R-:W-:Y:S01]  /*0130*/  UPRMT UR4, UR4, 0x9910, URZ ;  /* 0x0000991004047896 */ /* 0x008fe200080000ff */
[----:B--2---:R-:W-:Y:S02]  /*0140*/  PRMT R0, R0, 0x9910, RZ ;  /* 0x0000991000007816 */ /* 0x004fe400000000ff */
[----:B------:R-:W-:-:S04]  /*0150*/  IADD3 R4, P0, PT, R4, UR10, RZ ;  /* 0x0000000a04047c10 */ /* 0x000fc8000ff1e0ff */
[----:B------:R-:W-:Y:S02]  /*0160*/  IADD3.X R5, PT, PT, R5, UR11, RZ, P0, !PT ;  /* 0x0000000b05057c10 */ /* 0x000fe400087fe4ff */
[----:B----4-:R-:W-:-:S05]  /*0170*/  PRMT R7, R2, 0x9910, RZ ;  /* 0x0000991002077816 */ /* 0x010fca00000000ff */
[----:B------:R-:W-:-:S05]  /*0180*/  IMAD R3, R0, R7, UR4 ;  /* 0x0000000400037e24 */ /* 0x000fca000f8e0207 */
[----:B------:R-:W-:Y:S01]  /*0190*/  STG.E.U16 desc[UR6][R4.64], R3 ;  /* 0x0000000304007986 */ /* 0x000fe2000c101506 */
[----:B------:R-:W-:Y:S05]  /*01a0*/  EXIT ;  /* 0x000000000000794d */ /* 0x000fea0003800000 */
.L_x_1:
        /* <DEDUP_REMOVED lines=13> */
.L_x_13:


//--------------------- .text._Z9plusMinusPKdPKfPdPfl --------------------------
	.section	.text._Z9plusMinusPKdPKfPdPfl,"ax",@progbits
	.align	128
        .global         _Z9plusMinusPKdPKfPdPfl
        .type           _Z9plusMinusPKdPKfPdPfl,@function
        .size           _Z9plusMinusPKdPKfPdPfl,(.L_x_14 - _Z9plusMinusPKdPKfPdPfl)
        .other          _Z9plusMinusPKdPKfPdPfl,@"STO_CUDA_ENTRY STV_DEFAULT"
_Z9plusMinusPKdPKfPdPfl:
.text._Z9plusMinusPKdPKfPdPfl:
        /* <DEDUP_REMOVED lines=12> */
[C---:B------:R-:W-:Y:S01]  /*00c0*/  SHF.L.U64.HI R15, R2.reuse, 0x2, R3 ;  /* 0x00000002020f7819 */ /* 0x040fe20000010203 */
[----:B------:R-:W1:Y:S01]  /*00d0*/  LDCU.64 UR4, c[0x0][0x358] ;  /* 0x00006b00ff0477ac */ /* 0x000e620008000a00 */
[----:B------:R-:W-:Y:S02]  /*00e0*/  IMAD.SHL.U32 R12, R2, 0x8, RZ ;  /* 0x00000008020c7824 */ /* 0x000fe400078e00ff */
[----:B0-----:R-:W-:-:S04]  /*00f0*/  IADD3 R6, P0, PT, R14, UR10, RZ ;  /* 0x0000000a0e067c10 */ /* 0x001fc8000ff1e0ff */
[----:B------:R-:W-:-:S05]  /*0100*/  IADD3.X R7, PT, PT, R15, UR11, RZ, P0, !PT ;  /* 0x0000000b0f077c10 */ /* 0x000fca00087fe4ff */
[----:B-1----:R-:W2:Y:S01]  /*0110*/  LDG.E R0, desc[UR4][R6.64] ;  /* 0x0000000406007981 */ /* 0x002ea2000c1e1900 */
[----:B------:R-:W-:Y:S02]  /*0120*/  SHF.L.U64.HI R10, R2, 0x3, R3 ;  /* 0x00000003020a7819 */ /* 0x000fe40000010203 */
[----:B------:R-:W-:-:S04]  /*0130*/  IADD3 R2, P0, PT, R12, UR8, RZ ;  /* 0x000000080c027c10 */ /* 0x000fc8000ff1e0ff */
[----:B------:R-:W-:Y:S01]  /*0140*/  IADD3.X R3, PT, PT, R10, UR9, RZ, P0, !PT ;  /* 0x000000090a037c10 */ /* 0x000fe200087fe4ff */
[----:B------:R-:W0:Y:S04]  /*0150*/  LDCU.128 UR8, c[0x0][0x390] ;  /* 0x00007200ff0877ac */ /* 0x000e280008000c00 */
[----:B------:R-:W3:Y:S01]  /*0160*/  LDG.E.64 R4, desc[UR4][R2.64] ;  /* 0x0000000402047981 */ /* 0x000ee2000c1e1b00 */
[----:B0-----:R-:W-:-:S04]  /*0170*/  IADD3 R12, P0, PT, R12, UR8, RZ ;  /* 0x000000080c0c7c10 */ /* 0x001fc8000ff1e0ff */
[----:B------:R-:W-:Y:S01]  /*0180*/  IADD3.X R13, PT, PT, R10, UR9, RZ, P0, !PT ;  /* 0x000000090a0d7c10 */ /* 0x000fe200087fe4ff */
[----:B--2---:R-:W3:Y:S02]  /*0190*/  F2F.F64.F32 R8, R0 ;  /* 0x0000000000087310 */ /* 0x004ee40000201800 */
[----:B---3--:R-:W-:-:S07]  /*01a0*/  DADD R4, R4, -R8 ;  /* 0x0000000004047229 */ /* 0x008fce0000000808 */
[----:B------:R-:W-:Y:S04]  /*01b0*/  STG.E.64 desc[UR4][R12.64], R4 ;  /* 0x000000040c007986 */ /* 0x000fe8000c101b04 */
[----:B------:R-:W2:Y:S04]  /*01c0*/  LDG.E R6, desc[UR4][R6.64] ;  /* 0x0000000406067981 */ /* 0x000ea8000c1e1900 */
[----:B------:R-:W3:Y:S01]  /*01d0*/  LDG.E.64 R8, desc[UR4][R2.64] ;  /* 0x0000000402087981 */ /* 0x000ee2000c1e1b00 */
[----:B--2---:R-:W3:Y:S02]  /*01e0*/  F2F.F64.F32 R10, R6 ;  /* 0x00000006000a7310 */ /* 0x004ee40000201800 */
[----:B---3--:R-:W-:Y:S01]  /*01f0*/  DADD R8, R8, R10 ;  /* 0x0000000008087229 */ /* 0x008fe2000000000a */
[----:B------:R-:W-:-:S04]  /*0200*/  IADD3 R10, P0, PT, R14, UR10, RZ ;  /* 0x0000000a0e0a7c10 */ /* 0x000fc8000ff1e0ff */
[----:B------:R-:W-:-:S05]  /*0210*/  IADD3.X R11, PT, PT, R15, UR11, RZ, P0, !PT ;  /* 0x0000000b0f0b7c10 */ /* 0x000fca00087fe4ff */
[----:B------:R-:W0:Y:S02]  /*0220*/  F2F.F32.F64 R9, R8 ;  /* 0x0000000800097310 */ /* 0x000e240000301000 */
[----:B0-----:R-:W-:Y:S01]  /*0230*/  STG.E desc[UR4][R10.64], R9 ;  /* 0x000000090a007986 */ /* 0x001fe2000c101904 */
[----:B------:R-:W-:Y:S05]  /*0240*/  EXIT ;  /* 0x000000000000794d */ /* 0x000fea0003800000 */
.L_x_2:
        /* <DEDUP_REMOVED lines=11> */
.L_x_14:


//--------------------- .text._Z12vectorLengthPKdS0_Pdl --------------------------
	.section	.text._Z12vectorLengthPKdS0_Pdl,"ax",@progbits
	.align	128
        .global         _Z12vectorLengthPKdS0_Pdl
        .type           _Z12vectorLengthPKdS0_Pdl,@function
        .size           _Z12vectorLengthPKdS0_Pdl,(.L_x_11 - _Z12vectorLengthPKdS0_Pdl)
        .other          _Z12vectorLengthPKdS0_Pdl,@"STO_CUDA_ENTRY STV_DEFAULT"
_Z12vectorLengthPKdS0_Pdl:
.text._Z12vectorLengthPKdS0_Pdl:
        /* <DEDUP_REMOVED lines=13> */
[----:B------:R-:W1:Y:S03]  /*00d0*/  LDCU.64 UR4, c[0x0][0x358] ;  /* 0x00006b00ff0477ac */ /* 0x000e660008000a00 */
[----:B0-----:R-:W-:-:S04]  /*00e0*/  IADD3 R14, P0, PT, R0, UR10, RZ ;  /* 0x0000000a000e7c10 */ /* 0x001fc8000ff1e0ff */
[----:B------:R-:W-:Y:S02]  /*00f0*/  IADD3.X R15, PT, PT, R2, UR11, RZ, P0, !PT ;  /* 0x0000000b020f7c10 */ /* 0x000fe400087fe4ff */
[----:B------:R-:W-:-:S03]  /*0100*/  IADD3 R12, P0, PT, R0, UR8, RZ ;  /* 0x00000008000c7c10 */ /* 0x000fc6000ff1e0ff */
[----:B-1----:R-:W2:Y:S01]  /*0110*/  LDG.E.64 R4, desc[UR4][R14.64] ;  /* 0x000000040e047981 */ /* 0x002ea2000c1e1b00 */
[----:B------:R-:W-:-:S05]  /*0120*/  IADD3.X R13, PT, PT, R2, UR9, RZ, P0, !PT ;  /* 0x00000009020d7c10 */ /* 0x000fca00087fe4ff */
[----:B------:R-:W3:Y:S01]  /*0130*/  LDG.E.64 R6, desc[UR4][R12.64] ;  /* 0x000000040c067981 */ /* 0x000ee2000c1e1b00 */
[----:B------:R-:W-:Y:S01]  /*0140*/  IMAD.MOV.U32 R10, RZ, RZ, 0x0 ;  /* 0x00000000ff0a7424 */ /* 0x000fe200078e00ff */
[----:B------:R-:W-:Y:S01]  /*0150*/  BSSY.RECONVERGENT B0, `(.L_x_3) ;  /* 0x0000016000007945 */ /* 0x000fe20003800200 */
[----:B------:R-:W-:Y:S01]  /*0160*/  IMAD.MOV.U32 R11, RZ, RZ, 0x3fd80000 ;  /* 0x3fd80000ff0b7424 */ /* 0x000fe200078e00ff */
[----:B--2---:R-:W-:-:S08]  /*0170*/  DMUL R4, R4, R4 ;  /* 0x0000000404047228 */ /* 0x004fd00000000000 */
[----:B---3--:R-:W-:-:S06]  /*0180*/  DFMA R6, R6, R6, R4 ;  /* 0x000000060606722b */ /* 0x008fcc0000000004 */
[----:B------:R-:W0:Y:S04]  /*0190*/  MUFU.RSQ64H R9, R7 ;  /* 0x0000000700097308 */ /* 0x000e280000001c00 */
[----:B------:R-:W-:-:S05]  /*01a0*/  VIADD R8, R7, 0xfcb00000 ;  /* 0xfcb0000007087836 */ /* 0x000fca0000000000 */
[----:B------:R-:W-:Y:S01]  /*01b0*/  ISETP.GE.U32.AND P0, PT, R8, 0x7ca00000, PT ;  /* 0x7ca000000800780c */ /* 0x000fe20003f06070 */
[----:B0-----:R-:W-:-:S08]  /*01c0*/  DMUL R4, R8, R8 ;  /* 0x0000000808047228 */ /* 0x001fd00000000000 */
[----:B------:R-:W-:-:S08]  /*01d0*/  DFMA R4, R6, -R4, 1 ;  /* 0x3ff000000604742b */ /* 0x000fd00000000804 */
[----:B------:R-:W-:Y:S02]  /*01e0*/  DFMA R10, R4, R10, 0.5 ;  /* 0x3fe00000040a742b */ /* 0x000fe4000000000a */
[----:B------:R-:W-:-:S08]  /*01f0*/  DMUL R4, R8, R4 ;  /* 0x0000000408047228 */ /* 0x000fd00000000000 */
[----:B------:R-:W-:-:S08]  /*0200*/  DFMA R10, R10, R4, R8 ;  /* 0x000000040a0a722b */ /* 0x000fd00000000008 */
[----:B------:R-:W-:Y:S02]  /*0210*/  DMUL R12, R6, R10 ;  /* 0x0000000a060c7228 */ /* 0x000fe40000000000 */
[----:B------:R-:W-:Y:S01]  /*0220*/  VIADD R17, R11, 0xfff00000 ;  /* 0xfff000000b117836 */ /* 0x000fe20000000000 */
[----:B------:R-:W-:-:S05]  /*0230*/  MOV R16, R10 ;  /* 0x0000000a00107202 */ /* 0x000fca0000000f00 */
[----:B------:R-:W-:-:S08]  /*0240*/  DFMA R14, R12, -R12, R6 ;  /* 0x8000000c0c0e722b */ /* 0x000fd00000000006 */
[----:B------:R-:W-:Y:S01]  /*0250*/  DFMA R4, R14, R16, R12 ;  /* 0x000000100e04722b */ /* 0x000fe2000000000c */
[----:B------:R-:W-:Y:S10]  /*0260*/  @!P0 BRA `(.L_x_4) ;  /* 0x0000000000108947 */ /* 0x000ff40003800000 */
[----:B------:R-:W-:-:S07]  /*0270*/  MOV R4, 0x290 ;  /* 0x0000029000047802 */ /* 0x000fce0000000f00 */
[----:B------:R-:W-:Y:S05]  /*0280*/  CALL.REL.NOINC `($__internal_0_$__cuda_sm20_dsqrt_rn_f64_mediumpath_v1) ;  /* 0x0000000000207944 */ /* 0x000fea0003c00000 */
[----:B------:R-:W-:Y:S02]  /*0290*/  IMAD.MOV.U32 R4, RZ, RZ, R8 ;  /* 0x000000ffff047224 */ /* 0x000fe400078e0008 */
[----:B------:R-:W-:-:S07]  /*02a0*/  IMAD.MOV.U32 R5, RZ, RZ, R9 ;  /* 0x000000ffff057224 */ /* 0x000fce00078e0009 */
.L_x_4:
[----:B------:R-:W-:Y:S05]  /*02b0*/  BSYNC.RECONVERGENT B0 ;  /* 0x0000000000007941 */ /* 0x000fea0003800200 */
.L_x_3:
[----:B------:R-:W0:Y:S02]  /*02c0*/  LDCU.64 UR6, c[0x0][0x390] ;  /* 0x00007200ff0677ac */ /* 0x000e240008000a00 */
[----:B0-----:R-:W-:-:S04]  /*02d0*/  IADD3 R6, P0, PT, R0, UR6, RZ ;  /* 0x0000000600067c10 */ /* 0x001fc8000ff1e0ff */
[----:B------:R-:W-:-:S05]  /*02e0*/  IADD3.X R7, PT, PT, R2, UR7, RZ, P0, !PT ;  /* 0x0000000702077c10 */ /* 0x000fca00087fe4ff */
[----:B------:R-:W-:Y:S01]  /*02f0*/  STG.E.64 desc[UR4][R6.64], R4 ;  /* 0x0000000406007986 */ /* 0x000fe2000c101b04 */
[----:B------:R-:W-:Y:S05]  /*0300*/  EXIT ;  /* 0x000000000000794d */ /* 0x000fea0003800000 */
        .weak           $__internal_0_$__cuda_sm20_dsqrt_rn_f64_mediumpath_v1
        .type           $__internal_0_$__cuda_sm20_dsqrt_rn_f64_mediumpath_v1,@function
        .size           $__internal_0_$__cuda_sm20_dsqrt_rn_f64_mediumpath_v1,(.L_x_11 - $__internal_0_$__cuda_sm20_dsqrt_rn_f64_mediumpath_v1)
$__internal_0_$__cuda_sm20_dsqrt_rn_f64_mediumpath_v1:
[----:B------:R-:W-:Y:S01]  /*0310*/  ISETP.GE.U32.AND P0, PT, R8, -0x3400000, PT ;  /* 0xfcc000000800780c */ /* 0x000fe20003f06070 */
[----:B------:R-:W-:Y:S01]  /*0320*/  BSSY.RECONVERGENT B1, `(.L_x_5) ;  /* 0x0000024000017945 */ /* 0x000fe20003800200 */
[----:B------:R-:W-:-:S11]  /*0330*/  IMAD.MOV.U32 R11, RZ, RZ, R17 ;  /* 0x000000ffff0b7224 */ /* 0x000fd600078e0011 */
[----:B------:R-:W-:Y:S05]  /*0340*/  @!P0 BRA `(.L_x_6) ;  /* 0x0000000000208947 */ /* 0x000fea0003800000 */
[----:B------:R-:W-:-:S10]  /*0350*/  DFMA.RM R10, R14, R10, R12 ;  /* 0x0000000a0e0a722b */ /* 0x000fd4000000400c */
[----:B------:R-:W-:-:S05]  /*0360*/  IADD3 R8, P0, PT, R10, 0x1, RZ ;  /* 0x000000010a087810 */ /* 0x000fca0007f1e0ff */
[----:B------:R-:W-:-:S06]  /*0370*/  IMAD.X R9, RZ, RZ, R11, P0 ;  /* 0x000000ffff097224 */ /* 0x000fcc00000e060b */
[----:B------:R-:W-:-:S08]  /*0380*/  DFMA.RP R6, -R10, R8, R6 ;  /* 0x000000080a06722b */ /* 0x000fd00000008106 */
[----:B------:R-:W-:-:S06]  /*0390*/  DSETP.GT.AND P0, PT, R6, RZ, PT ;  /* 0x000000ff0600722a */ /* 0x000fcc0003f04000 */
[----:B------:R-:W-:Y:S02]  /*03a0*/  FSEL R8, R8, R10, P0 ;  /* 0x0000000a08087208 */ /* 0x000fe40000000000 */
[----:B------:R-:W-:Y:S01]  /*03b0*/  FSEL R9, R9, R11, P0 ;  /* 0x0000000b09097208 */ /* 0x000fe20000000000 */
[----:B------:R-:W-:Y:S06]  /*03c0*/  BRA `(.L_x_7) ;  /* 0x0000000000647947 */ /* 0x000fec0003800000 */
.L_x_6:
[----:B------:R-:W-:-:S14]  /*03d0*/  DSETP.NE.AND P0, PT, R6, RZ, PT ;  /* 0x000000ff0600722a */ /* 0x000fdc0003f05000 */
[----:B------:R-:W-:Y:S05]  /*03e0*/  @!P0 BRA `(.L_x_8) ;  /* 0x0000000000588947 */ /* 0x000fea0003800000 */
[----:B------:R-:W-:-:S13]  /*03f0*/  ISETP.GE.AND P0, PT, R7, RZ, PT ;  /* 0x000000ff0700720c */ /* 0x000fda0003f06270 */
[----:B------:R-:W-:Y:S01]  /*0400*/  @!P0 MOV R8, 0x0 ;  /* 0x0000000000088802 */ /* 0x000fe20000000f00 */
[----:B------:R-:W-:Y:S01]  /*0410*/  @!P0 IMAD.MOV.U32 R9, RZ, RZ, -0x80000 ;  /* 0xfff80000ff098424 */ /* 0x000fe200078e00ff */
[----:B------:R-:W-:Y:S06]  /*0420*/  @!P0 BRA `(.L_x_7) ;  /* 0x00000000004c8947 */ /* 0x000fec0003800000 */
[----:B------:R-:W-:-:S13]  /*0430*/  ISETP.GT.AND P0, PT, R7, 0x7fefffff, PT ;  /* 0x7fefffff0700780c */ /* 0x000fda0003f04270 */
[----:B------:R-:W-:Y:S05]  /*0440*/  @P0 BRA `(.L_x_8) ;  /* 0x0000000000400947 */ /* 0x000fea0003800000 */
[----:B------:R-:W-:Y:S01]  /*0450*/  DMUL R6, R6, 8.11296384146066816958e+31 ;  /* 0x4690000006067828 */ /* 0x000fe20000000000 */
[----:B------:R-:W-:Y:S02]  /*0460*/  IMAD.MOV.U32 R8, RZ, RZ, RZ ;  /* 0x000000ffff087224 */ /* 0x000fe400078e00ff */
[----:B------:R-:W-:Y:S02]  /*0470*/  IMAD.MOV.U32 R12, RZ, RZ, 0x0 ;  /* 0x00000000ff0c7424 */ /* 0x000fe400078e00ff */
[----:B------:R-:W-:Y:S01]  /*0480*/  IMAD.MOV.U32 R13, RZ, RZ, 0x3fd80000 ;  /* 0x3fd80000ff0d7424 */ /* 0x000fe200078e00ff */
[----:B------:R-:W0:Y:S02]  /*0490*/  MUFU.RSQ64H R9, R7 ;  /* 0x0000000700097308 */ /* 0x000e240000001c00 */
[----:B0-----:R-:W-:-:S08]  /*04a0*/  DMUL R10, R8, R8 ;  /* 0x00000008080a7228 */ /* 0x001fd00000000000 */
[----:B------:R-:W-:-:S08]  /*04b0*/  DFMA R10, R6, -R10, 1 ;  /* 0x3ff00000060a742b */ /* 0x000fd0000000080a */
[----:B------:R-:W-:Y:S02]  /*04c0*/  DFMA R12, R10, R12, 0.5 ;  /* 0x3fe000000a0c742b */ /* 0x000fe4000000000c */
[----:B------:R-:W-:-:S08]  /*04d0*/  DMUL R10, R8, R10 ;  /* 0x0000000a080a7228 */ /* 0x000fd00000000000 */
[----:B------:R-:W-:-:S08]  /*04e0*/  DFMA R10, R12, R10, R8 ;  /* 0x0000000a0c0a722b */ /* 0x000fd00000000008 */
[----:B------:R-:W-:Y:S02]  /*04f0*/  DMUL R8, R6, R10 ;  /* 0x0000000a06087228 */ /* 0x000fe40000000000 */
[----:B------:R-:W-:-:S06]  /*0500*/  IADD3 R11, PT, PT, R11, -0x100000, RZ ;  /* 0xfff000000b0b7810 */ /* 0x000fcc0007ffe0ff */
[----:B------:R-:W-:-:S08]  /*0510*/  DFMA R12, R8, -R8, R6 ;  /* 0x80000008080c722b */ /* 0x000fd00000000006 */
[----:B------:R-:W-:-:S10]  /*0520*/  DFMA R8, R10, R12, R8 ;  /* 0x0000000c0a08722b */ /* 0x000fd40000000008 */
[----:B------:R-:W-:Y:S01]  /*0530*/  VIADD R9, R9, 0xfcb00000 ;  /* 0xfcb0000009097836 */ /* 0x000fe20000000000 */
[----:B------:R-:W-:Y:S06]  /*0540*/  BRA `(.L_x_7) ;  /* 0x0000000000047947 */ /* 0x000fec0003800000 */
.L_x_8:
[----:B------:R-:W-:-:S11]  /*0550*/  DADD R8, R6, R6 ;  /* 0x0000000006087229 */ /* 0x000fd60000000006 */
.L_x_7:
[----:B------:R-:W-:Y:S05]  /*0560*/  BSYNC.RECONVERGENT B1 ;  /* 0x0000000000017941 */ /* 0x000fea0003800200 */
.L_x_5:
[----:B------:R-:W-:-:S04]  /*0570*/  IMAD.MOV.U32 R5, RZ, RZ, 0x0 ;  /* 0x00000000ff057424 */ /* 0x000fc800078e00ff */
[----:B------:R-:W-:Y:S05]  /*0580*/  RET.REL.NODEC R4 `(_Z12vectorLengthPKdS0_Pdl) ;  /* 0xfffffff8049c7950 */ /* 0x000fea0003c3ffff */
.L_x_9:
        /* <DEDUP_REMOVED lines=15> */
.L_x_11:


//--------------------- .text._Z8identityPKiPil   --------------------------
	.section	.text._Z8identityPKiPil,"ax",@progbits
	.align	128
        .global         _Z8identityPKiPil
        .type           _Z8identityPKiPil,@function
        .size           _Z8identityPKiPil,(.L_x_16 - _Z8identityPKiPil)
        .other          _Z8identityPKiPil,@"STO_CUDA_ENTRY STV_DEFAULT"
_Z8identityPKiPil:
.text._Z8identityPKiPil:
        /* <DEDUP_REMOVED lines=15> */
[----:B------:R-:W-:-:S06]  /*00f0*/  IADD3.X R3, PT, PT, R0, UR9, RZ, P0, !PT ;  /* 0x0000000900037c10 */ /* 0x000fcc00087fe4ff */
[----:B-1----:R-:W2:Y:S01]  /*0100*/  LDG.E R3, desc[UR4][R2.64] ;  /* 0x0000000402037981 */ /* 0x002ea2000c1e1900 */
[----:B------:R-:W-:-:S04]  /*0110*/  IADD3 R4, P0, PT, R4, UR10, RZ ;  /* 0x0000000a04047c10 */ /* 0x000fc8000ff1e0ff */
[----:B------:R-:W-:-:S05]  /*0120*/  IADD3.X R5, PT, PT, R0, UR11, RZ, P0, !PT ;  /* 0x0000000b00057c10 */ /* 0x000fca00087fe4ff */
[----:B--2---:R-:W-:Y:S01]  /*0130*/  STG.E desc[UR4][R4.64], R3 ;  /* 0x0000000304007986 */ /* 0x004fe2000c101904 */
[----:B------:R-:W-:Y:S05]  /*0140*/  EXIT ;  /* 0x000000000000794d */ /* 0x000fea0003800000 */
.L_x_10:
        /* <DEDUP_REMOVED lines=11> */
.L_x_16:


//--------------------- .nv.shared.reserved.0     --------------------------
	.section	.nv.shared.reserved.0,"aw",@nobits
	.weak		__nv_reservedSMEM_offset_0_alias
	.size		__nv_reservedSMEM_offset_0_alias, 0, 64
	.other		__nv_reservedSMEM_offset_0_alias,@"STO_CUDA_RESERVED_SHARED STV_DEFAULT"
__nv_reservedSMEM_offset_0_alias:
	.zero		0
	.zero		64


//--------------------- .nv.constant0._Z8blockXORPKcPcll --------------------------
	.section	.nv.constant0._Z8blockXORPKcPcll,"a",@progbits
	.sectionflags	@""
	.align	4
.nv.constant0._Z8blockXORPKcPcll:
	.zero		928


//--------------------- .nv.constant0._Z19applyLinearFunctionPKsPslss --------------------------
	.section	.nv.constant0._Z19applyLinearFunctionPKsPslss,"a",@progbits
	.sectionflags	@""
	.align	4
.nv.constant0._Z19applyLinearFunctionPKsPslss:
	.zero		924


//--------------------- .nv.constant0._Z9plusMinusPKdPKfPdPfl --------------------------
	.section	.nv.constant0._Z9plusMinusPKdPKfPdPfl,"a",@progbits
	.sectionflags	@""
	.align	4
.nv.constant0._Z9plusMinusPKdPKfPdPfl:
	.zero		936


//--------------------- .nv.constant0._Z12vectorLengthPKdS0_Pdl --------------------------
	.section	.nv.constant0._Z12vectorLengthPKdS0_Pdl,"a",@progbits
	.sectionflags	@""
	.align	4
.nv.constant0._Z12vectorLengthPKdS0_Pdl:
	.zero		928


//--------------------- .nv.constant0._Z8identityPKiPil --------------------------
	.section	.nv.constant0._Z8identityPKiPil,"a",@progbits
	.sectionflags	@""
	.align	4
.nv.constant0._Z8identityPKiPil:
	.zero		920


//--------------------- SYMBOLS --------------------------

	.type		.nv.reservedSmem.offset0,@object
	.size		.nv.reservedSmem.offset0,0x4
